//
// Generated by NVIDIA NVVM Compiler
//
// Compiler Build ID: CL-36424714
// Cuda compilation tools, release 13.0, V13.0.88
// Based on NVVM 20.0.0
//

.version 9.0
.target sm_100
.address_size 64

	// .globl	_Z17evoDistanceKernelPKhS0_Pimm

.visible .entry _Z17evoDistanceKernelPKhS0_Pimm(
	.param .u64 .ptr .align 1 _Z17evoDistanceKernelPKhS0_Pimm_param_0,
	.param .u64 .ptr .align 1 _Z17evoDistanceKernelPKhS0_Pimm_param_1,
	.param .u64 .ptr .align 1 _Z17evoDistanceKernelPKhS0_Pimm_param_2,
	.param .u64 _Z17evoDistanceKernelPKhS0_Pimm_param_3,
	.param .u64 _Z17evoDistanceKernelPKhS0_Pimm_param_4
)
{
	.reg .pred 	%p<32>;
	.reg .b16 	%rs<21>;
	.reg .b32 	%r<29>;
	.reg .b64 	%rd<42>;

	ld.param.u64 	%rd26, [_Z17evoDistanceKernelPKhS0_Pimm_param_0];
	ld.param.u64 	%rd27, [_Z17evoDistanceKernelPKhS0_Pimm_param_1];
	ld.param.u64 	%rd24, [_Z17evoDistanceKernelPKhS0_Pimm_param_2];
	ld.param.u64 	%rd28, [_Z17evoDistanceKernelPKhS0_Pimm_param_3];
	ld.param.u64 	%rd25, [_Z17evoDistanceKernelPKhS0_Pimm_param_4];
	cvta.to.global.u64 	%rd1, %rd27;
	cvta.to.global.u64 	%rd2, %rd26;
	mov.u32 	%r8, %ctaid.x;
	mov.u32 	%r9, %ntid.x;
	mov.u32 	%r10, %tid.x;
	mad.lo.s32 	%r11, %r8, %r9, %r10;
	cvt.s64.s32 	%rd3, %r11;
	setp.le.u64 	%p1, %rd28, %rd3;
	@%p1 bra 	$L__BB0_9;
	mul.lo.s64 	%rd4, %rd25, %rd3;
	setp.eq.s64 	%p2, %rd25, 0;
	mov.b32 	%r28, 0;
	@%p2 bra 	$L__BB0_8;
	and.b64  	%rd39, %rd25, 3;
	setp.lt.u64 	%p3, %rd25, 4;
	mov.b32 	%r28, 0;
	mov.b64 	%rd38, 0;
	@%p3 bra 	$L__BB0_5;
	and.b64  	%rd38, %rd25, -4;
	add.s64 	%rd36, %rd2, 1;
	add.s64 	%rd30, %rd4, %rd1;
	add.s64 	%rd35, %rd30, 3;
	mov.b32 	%r28, 0;
	mov.u64 	%rd37, %rd38;
$L__BB0_4:
	.pragma "nounroll";
	ld.global.u8 	%rs1, [%rd36+-1];
	ld.global.u8 	%rs2, [%rd35+-3];
	and.b16  	%rs3, %rs2, 15;
	shr.u16 	%rs4, %rs2, 4;
	setp.ne.s16 	%p4, %rs1, 0;
	setp.ne.s16 	%p5, %rs1, %rs3;
	and.pred  	%p6, %p4, %p5;
	setp.ne.s16 	%p7, %rs1, %rs4;
	and.pred  	%p8, %p7, %p6;
	selp.u32 	%r16, 1, 0, %p8;
	add.s32 	%r17, %r28, %r16;
	ld.global.u8 	%rs5, [%rd36];
	ld.global.u8 	%rs6, [%rd35+-2];
	and.b16  	%rs7, %rs6, 15;
	shr.u16 	%rs8, %rs6, 4;
	setp.ne.s16 	%p9, %rs5, 0;
	setp.ne.s16 	%p10, %rs5, %rs7;
	and.pred  	%p11, %p9, %p10;
	setp.ne.s16 	%p12, %rs5, %rs8;
	and.pred  	%p13, %p12, %p11;
	selp.u32 	%r18, 1, 0, %p13;
	add.s32 	%r19, %r17, %r18;
	ld.global.u8 	%rs9, [%rd36+1];
	ld.global.u8 	%rs10, [%rd35+-1];
	and.b16  	%rs11, %rs10, 15;
	shr.u16 	%rs12, %rs10, 4;
	setp.ne.s16 	%p14, %rs9, 0;
	setp.ne.s16 	%p15, %rs9, %rs11;
	and.pred  	%p16, %p14, %p15;
	setp.ne.s16 	%p17, %rs9, %rs12;
	and.pred  	%p18, %p17, %p16;
	selp.u32 	%r20, 1, 0, %p18;
	add.s32 	%r21, %r19, %r20;
	ld.global.u8 	%rs13, [%rd36+2];
	ld.global.u8 	%rs14, [%rd35];
	and.b16  	%rs15, %rs14, 15;
	shr.u16 	%rs16, %rs14, 4;
	setp.ne.s16 	%p19, %rs13, 0;
	setp.ne.s16 	%p20, %rs13, %rs15;
	and.pred  	%p21, %p19, %p20;
	setp.ne.s16 	%p22, %rs13, %rs16;
	and.pred  	%p23, %p22, %p21;
	selp.u32 	%r22, 1, 0, %p23;
	add.s32 	%r28, %r21, %r22;
	add.s64 	%rd37, %rd37, -4;
	add.s64 	%rd36, %rd36, 4;
	add.s64 	%rd35, %rd35, 4;
	setp.ne.s64 	%p24, %rd37, 0;
	@%p24 bra 	$L__BB0_4;
$L__BB0_5:
	setp.eq.s64 	%p25, %rd39, 0;
	@%p25 bra 	$L__BB0_8;
	add.s64 	%rd31, %rd38, %rd4;
	add.s64 	%rd41, %rd1, %rd31;
	add.s64 	%rd40, %rd2, %rd38;
$L__BB0_7:
	.pragma "nounroll";
	ld.global.u8 	%rs17, [%rd40];
	ld.global.u8 	%rs18, [%rd41];
	and.b16  	%rs19, %rs18, 15;
	shr.u16 	%rs20, %rs18, 4;
	setp.ne.s16 	%p26, %rs17, 0;
	setp.ne.s16 	%p27, %rs17, %rs19;
	and.pred  	%p28, %p26, %p27;
	setp.ne.s16 	%p29, %rs17, %rs20;
	and.pred  	%p30, %p29, %p28;
	selp.u32 	%r23, 1, 0, %p30;
	add.s32 	%r28, %r28, %r23;
	add.s64 	%rd41, %rd41, 1;
	add.s64 	%rd40, %rd40, 1;
	add.s64 	%rd39, %rd39, -1;
	setp.ne.s64 	%p31, %rd39, 0;
	@%p31 bra 	$L__BB0_7;
$L__BB0_8:
	cvta.to.global.u64 	%rd32, %rd24;
	shl.b64 	%rd33, %rd3, 2;
	add.s64 	%rd34, %rd32, %rd33;
	st.global.u32 	[%rd34], %r28;
$L__BB0_9:
	ret;

}


// ===== COMPILED SASS (sm_100) =====

	.target	sm_100

	.elftype	@"ET_EXEC"


//--------------------- .note.nv.tkinfo           --------------------------
	.section	.note.nv.tkinfo,"",@"SHT_NOTE"
	.sectionflags	@"SHF_NOTE_NV_TKINFO"
	.tkinfo
        /*0018*/ 	.word	0x00000002
        /*0030*/ 	.string	""
        /*0030*/ 	.string	"ptxas"
        /*0030*/ 	.string	"Cuda compilation tools, release 13.0, V13.0.88"
        /*0030*/ 	.string	"Build cuda_13.0.r13.0/compiler.36424714_0"
        /*0030*/ 	.string	"-arch sm_100 -m 64 "



//--------------------- .note.nv.cuinfo           --------------------------
	.section	.note.nv.cuinfo,"",@"SHT_NOTE"
	.sectionflags	@"SHF_NOTE_NV_CUINFO"
        /*0018*/ 	.short	0x0002
        /*001a*/ 	.short	0x0064
        /*001c*/ 	.short	0x0082
	.zero		2


//--------------------- .nv.info                  --------------------------
	.section	.nv.info,"",@"SHT_CUDA_INFO"
	.align	4


	//----- nvinfo : EIATTR_REGCOUNT
	.align		4
        /*0000*/ 	.byte	0x04, 0x2f
        /*0002*/ 	.short	(.L_1 - .L_0)
	.align		4
.L_0:
        /*0004*/ 	.word	index@(_Z17evoDistanceKernelPKhS0_Pimm)
        /*0008*/ 	.word	0x00000014


	//----- nvinfo : EIATTR_FRAME_SIZE
	.align		4
.L_1:
        /*000c*/ 	.byte	0x04, 0x11
        /*000e*/ 	.short	(.L_3 - .L_2)
	.align		4
.L_2:
        /*0010*/ 	.word	index@(_Z17evoDistanceKernelPKhS0_Pimm)
        /*0014*/ 	.word	0x00000000


	//----- nvinfo : EIATTR_MIN_STACK_SIZE
	.align		4
.L_3:
        /*0018*/ 	.byte	0x04, 0x12
        /*001a*/ 	.short	(.L_5 - .L_4)
	.align		4
.L_4:
        /*001c*/ 	.word	index@(_Z17evoDistanceKernelPKhS0_Pimm)
        /*0020*/ 	.word	0x00000000
.L_5:


//--------------------- .nv.compat                --------------------------
	.section	.nv.compat,"",@"SHT_CUDA_COMPAT_INFO"
	.align	4
        /*0000*/ 	.byte	0x02, 0x09, 0x00, 0x00, 0x02, 0x02, 0x01, 0x00, 0x02, 0x05, 0x05, 0x00, 0x03, 0x07, 0x01, 0x01
        /*0010*/ 	.byte	0x02, 0x03, 0x00, 0x00, 0x02, 0x06, 0x01, 0x00, 0x04, 0x0b, 0x08, 0x00, 0x09, 0x00, 0x00, 0x00
        /*0020*/ 	.byte	0x00, 0x00, 0x00, 0x00


//--------------------- .nv.info._Z17evoDistanceKernelPKhS0_Pimm --------------------------
	.section	.nv.info._Z17evoDistanceKernelPKhS0_Pimm,"",@"SHT_CUDA_INFO"
	.sectionflags	@""
	.align	4


	//----- nvinfo : EIATTR_CUDA_API_VERSION
	.align		4
        /*0000*/ 	.byte	0x04, 0x37
        /*0002*/ 	.short	(.L_7 - .L_6)
.L_6:
        /*0004*/ 	.word	0x00000082


	//----- nvinfo : EIATTR_KPARAM_INFO
	.align		4
.L_7:
        /*0008*/ 	.byte	0x04, 0x17
        /*000a*/ 	.short	(.L_9 - .L_8)
.L_8:
        /*000c*/ 	.word	0x00000000
        /*0010*/ 	.short	0x0004
        /*0012*/ 	.short	0x0020
        /*0014*/ 	.byte	0x00, 0xf0, 0x21, 0x00


	//----- nvinfo : EIATTR_KPARAM_INFO
	.align		4
.L_9:
        /*0018*/ 	.byte	0x04, 0x17
        /*001a*/ 	.short	(.L_11 - .L_10)
.L_10:
        /*001c*/ 	.word	0x00000000
        /*0020*/ 	.short	0x0003
        /*0022*/ 	.short	0x0018
        /*0024*/ 	.byte	0x00, 0xf0, 0x21, 0x00


	//----- nvinfo : EIATTR_KPARAM_INFO
	.align		4
.L_11:
        /*0028*/ 	.byte	0x04, 0x17
        /*002a*/ 	.short	(.L_13 - .L_12)
.L_12:
        /*002c*/ 	.word	0x00000000
        /*0030*/ 	.short	0x0002
        /*0032*/ 	.short	0x0010
        /*0034*/ 	.byte	0x00, 0xf5, 0x21, 0x00


	//----- nvinfo : EIATTR_KPARAM_INFO
	.align		4
.L_13:
        /*0038*/ 	.byte	0x04, 0x17
        /*003a*/ 	.short	(.L_15 - .L_14)
.L_14:
        /*003c*/ 	.word	0x00000000
        /*0040*/ 	.short	0x0001
        /*0042*/ 	.short	0x0008
        /*0044*/ 	.byte	0x00, 0xf5, 0x21, 0x00


	//----- nvinfo : EIATTR_KPARAM_INFO
	.align		4
.L_15:
        /*0048*/ 	.byte	0x04, 0x17
        /*004a*/ 	.short	(.L_17 - .L_16)
.L_16:
        /*004c*/ 	.word	0x00000000
        /*0050*/ 	.short	0x0000
        /*0052*/ 	.short	0x0000
        /*0054*/ 	.byte	0x00, 0xf5, 0x21, 0x00


	//----- nvinfo : EIATTR_SPARSE_MMA_MASK
	.align		4
.L_17:
        /*0058*/ 	.byte	0x03, 0x50
        /*005a*/ 	.short	0x0000


	//----- nvinfo : EIATTR_MAXREG_COUNT
	.align		4
        /*005c*/ 	.byte	0x03, 0x1b
        /*005e*/ 	.short	0x00ff


	//----- nvinfo : EIATTR_MERCURY_ISA_VERSION
	.align		4
        /*0060*/ 	.byte	0x03, 0x5f
        /*0062*/ 	.short	0x0101


	//----- nvinfo : EIATTR_VRC_CTA_INIT_COUNT
	.align		4
        /*0064*/ 	.byte	0x02, 0x4a
	.zero		1
	.zero		1


	//----- nvinfo : EIATTR_EXIT_INSTR_OFFSETS
	.align		4
        /*0068*/ 	.byte	0x04, 0x1c
        /*006a*/ 	.short	(.L_19 - .L_18)


	//   ....[0]....
.L_18:
        /*006c*/ 	.word	0x00000090


	//   ....[1]....
        /*0070*/ 	.word	0x00000820


	//----- nvinfo : EIATTR_CBANK_PARAM_SIZE
	.align		4
.L_19:
        /*0074*/ 	.byte	0x03, 0x19
        /*0076*/ 	.short	0x0028


	//----- nvinfo : EIATTR_PARAM_CBANK
	.align		4
        /*0078*/ 	.byte	0x04, 0x0a
        /*007a*/ 	.short	(.L_21 - .L_20)
	.align		4
.L_20:
        /*007c*/ 	.word	index@(.nv.constant0._Z17evoDistanceKernelPKhS0_Pimm)
        /*0080*/ 	.short	0x0380
        /*0082*/ 	.short	0x0028


	//----- nvinfo : EIATTR_SW_WAR
	.align		4
.L_21:
        /*0084*/ 	.byte	0x04, 0x36
        /*0086*/ 	.short	(.L_23 - .L_22)
.L_22:
        /*0088*/ 	.word	0x00000008
.L_23:


//--------------------- .nv.callgraph             --------------------------
	.section	.nv.callgraph,"",@"SHT_CUDA_CALLGRAPH"
	.align	4
	.sectionentsize	8
	.align		4
        /*0000*/ 	.word	0x00000000
	.align		4
        /*0004*/ 	.word	0xffffffff
	.align		4
        /*0008*/ 	.word	0x00000000
	.align		4
        /*000c*/ 	.word	0xfffffffe
	.align		4
        /*0010*/ 	.word	0x00000000
	.align		4
        /*0014*/ 	.word	0xfffffffd
	.align		4
        /*0018*/ 	.word	0x00000000
	.align		4
        /*001c*/ 	.word	0xfffffffc


//--------------------- .text._Z17evoDistanceKernelPKhS0_Pimm --------------------------
	.section	.text._Z17evoDistanceKernelPKhS0_Pimm,"ax",@progbits
	.align	128
        .global         _Z17evoDistanceKernelPKhS0_Pimm
        .type           _Z17evoDistanceKernelPKhS0_Pimm,@function
        .size           _Z17evoDistanceKernelPKhS0_Pimm,(.L_x_5 - _Z17evoDistanceKernelPKhS0_Pimm)
        .other          _Z17evoDistanceKernelPKhS0_Pimm,@"STO_CUDA_ENTRY STV_DEFAULT"
_Z17evoDistanceKernelPKhS0_Pimm:
.text._Z17evoDistanceKernelPKhS0_Pimm:
[----:B------:R-:W-:Y:S01]  /*0000*/  LDC R1, c[0x0][0x37c] ;  /* 0x0000df00ff017b82 */ /* 0x000fe20000000800 */
[----:B------:R-:W0:Y:S07]  /*0010*/  S2R R3, SR_TID.X ;  /* 0x0000000000037919 */ /* 0x000e2e0000002100 */
[----:B------:R-:W0:Y:S01]  /*0020*/  S2UR UR4, SR_CTAID.X ;  /* 0x00000000000479c3 */ /* 0x000e220000002500 */
[----:B------:R-:W1:Y:S07]  /*0030*/  LDCU.64 UR6, c[0x0][0x398] ;  /* 0x00007300ff0677ac */ /* 0x000e6e0008000a00 */
[----:B------:R-:W0:Y:S02]  /*0040*/  LDC R0, c[0x0][0x360] ;  /* 0x0000d800ff007b82 */ /* 0x000e240000000800 */
[----:B0-----:R-:W-:-:S05]  /*0050*/  IMAD R0, R0, UR4, R3 ;  /* 0x0000000400007c24 */ /* 0x001fca000f8e0203 */
[----:B-1----:R-:W-:Y:S02]  /*0060*/  ISETP.GE.U32.AND P0, PT, R0, UR6, PT ;  /* 0x0000000600007c0c */ /* 0x002fe4000bf06070 */
[----:B------:R-:W-:-:S04]  /*0070*/  SHF.R.S32.HI R3, RZ, 0x1f, R0 ;  /* 0x0000001fff037819 */ /* 0x000fc80000011400 */
[----:B------:R-:W-:-:S13]  /*0080*/  ISETP.GE.U32.AND.EX P0, PT, R3, UR7, PT, P0 ;  /* 0x0000000703007c0c */ /* 0x000fda000bf06100 */
[----:B------:R-:W-:Y:S05]  /*0090*/  @P0 EXIT ;  /* 0x000000000000094d */ /* 0x000fea0003800000 */
[----:B------:R-:W0:Y:S01]  /*00a0*/  LDCU.64 UR16, c[0x0][0x3a0] ;  /* 0x00007400ff1077ac */ /* 0x000e220008000a00 */
[----:B------:R-:W-:Y:S01]  /*00b0*/  IMAD.MOV.U32 R2, RZ, RZ, RZ ;  /* 0x000000ffff027224 */ /* 0x000fe200078e00ff */
[----:B------:R-:W1:Y:S01]  /*00c0*/  LDCU.64 UR12, c[0x0][0x358] ;  /* 0x00006b00ff0c77ac */ /* 0x000e620008000a00 */
[----:B0-----:R-:W-:-:S04]  /*00d0*/  UISETP.NE.U32.AND UP0, UPT, UR16, URZ, UPT ;  /* 0x000000ff1000728c */ /* 0x001fc8000bf05070 */
[----:B------:R-:W-:-:S09]  /*00e0*/  UISETP.NE.AND.EX UP0, UPT, UR17, URZ, UPT, UP0 ;  /* 0x000000ff1100728c */ /* 0x000fd2000bf05300 */
[----:B-1----:R-:W-:Y:S05]  /*00f0*/  BRA.U !UP0, `(.L_x_0) ;  /* 0x0000000508b87547 */ /* 0x002fea000b800000 */
[----:B------:R-:W-:Y:S01]  /*0100*/  UISETP.GE.U32.AND UP1, UPT, UR16, 0x4, UPT ;  /* 0x000000041000788c */ /* 0x000fe2000bf26070 */
[----:B------:R-:W-:Y:S01]  /*0110*/  IMAD.MOV.U32 R2, RZ, RZ, RZ ;  /* 0x000000ffff027224 */ /* 0x000fe200078e00ff */
[----:B------:R-:W-:Y:S02]  /*0120*/  ULOP3.LUT UR14, UR16, 0x3, URZ, 0xc0, !UPT ;  /* 0x00000003100e7892 */ /* 0x000fe4000f8ec0ff */
[----:B------:R-:W-:Y:S02]  /*0130*/  UISETP.GE.U32.AND.EX UP1, UPT, UR17, URZ, UPT, UP1 ;  /* 0x000000ff1100728c */ /* 0x000fe4000bf26110 */
[----:B------:R-:W-:Y:S01]  /*0140*/  UISETP.NE.U32.AND UP0, UPT, UR14, URZ, UPT ;  /* 0x000000ff0e00728c */ /* 0x000fe2000bf05070 */
[----:B------:R-:W-:Y:S01]  /*0150*/  UMOV UR6, URZ ;  /* 0x000000ff00067c82 */ /* 0x000fe20008000000 */
[----:B------:R-:W-:Y:S02]  /*0160*/  UMOV UR4, URZ ;  /* 0x000000ff00047c82 */ /* 0x000fe40008000000 */
[----:B------:R-:W-:Y:S01]  /*0170*/  UISETP.NE.AND.EX UP0, UPT, UR6, URZ, UPT, UP0 ;  /* 0x000000ff0600728c */ /* 0x000fe2000bf05300 */
[----:B------:R-:W-:-:S02]  /*0180*/  UMOV UR5, URZ ;  /* 0x000000ff00057c82 */ /* 0x000fc40008000000 */
[----:B------:R-:W-:Y:S08]  /*0190*/  BRA.U !UP1, `(.L_x_1) ;  /* 0x0000000509087547 */ /* 0x000ff0000b800000 */
[----:B------:R-:W0:Y:S01]  /*01a0*/  LDC.64 R4, c[0x0][0x388] ;  /* 0x0000e200ff047b82 */ /* 0x000e220000000a00 */
[----:B------:R-:W1:Y:S01]  /*01b0*/  LDCU.64 UR8, c[0x0][0x380] ;  /* 0x00007000ff0877ac */ /* 0x000e620008000a00 */
[----:B------:R-:W-:Y:S02]  /*01c0*/  IMAD R7, R3, UR16, RZ ;  /* 0x0000001003077c24 */ /* 0x000fe4000f8e02ff */
[----:B------:R-:W-:Y:S01]  /*01d0*/  IMAD.MOV.U32 R2, RZ, RZ, RZ ;  /* 0x000000ffff027224 */ /* 0x000fe200078e00ff */
[----:B------:R-:W2:Y:S01]  /*01e0*/  LDCU UR5, c[0x0][0x3a4] ;  /* 0x00007480ff0577ac */ /* 0x000ea20008000800 */
[----:B------:R-:W-:Y:S01]  /*01f0*/  IMAD R7, R0, UR17, R7 ;  /* 0x0000001100077c24 */ /* 0x000fe2000f8e0207 */
[----:B------:R-:W-:Y:S02]  /*0200*/  ULOP3.LUT UR4, UR16, 0xfffffffc, URZ, 0xc0, !UPT ;  /* 0xfffffffc10047892 */ /* 0x000fe4000f8ec0ff */
[----:B-1----:R-:W-:-:S04]  /*0210*/  UIADD3 UR7, UP1, UPT, UR8, 0x1, URZ ;  /* 0x0000000108077890 */ /* 0x002fc8000ff3e0ff */
[----:B------:R-:W-:Y:S01]  /*0220*/  UIADD3.X UR8, UPT, UPT, URZ, UR9, URZ, UP1, !UPT ;  /* 0x00000009ff087290 */ /* 0x000fe20008ffe4ff */
[----:B0-----:R-:W-:-:S03]  /*0230*/  IMAD.WIDE.U32 R4, R0, UR16, R4 ;  /* 0x0000001000047c25 */ /* 0x001fc6000f8e0004 */
[----:B------:R-:W-:Y:S01]  /*0240*/  IADD3 R6, P0, PT, R4, 0x3, RZ ;  /* 0x0000000304067810 */ /* 0x000fe20007f1e0ff */
[----:B------:R-:W-:Y:S01]  /*0250*/  IMAD.U32 R4, RZ, RZ, UR7 ;  /* 0x00000007ff047e24 */ /* 0x000fe2000f8e00ff */
[----:B------:R-:W-:-:S03]  /*0260*/  UMOV UR7, UR4 ;  /* 0x0000000400077c82 */ /* 0x000fc60008000000 */
[----:B------:R-:W-:Y:S02]  /*0270*/  IMAD.X R7, R5, 0x1, R7, P0 ;  /* 0x0000000105077824 */ /* 0x000fe400000e0607 */
[----:B------:R-:W-:Y:S01]  /*0280*/  IMAD.U32 R5, RZ, RZ, UR8 ;  /* 0x00000008ff057e24 */ /* 0x000fe2000f8e00ff */
[----:B--2---:R-:W-:-:S06]  /*0290*/  UMOV UR8, UR5 ;  /* 0x0000000500087c82 */ /* 0x004fcc0008000000 */
.L_x_2:
[----:B------:R-:W2:Y:S04]  /*02a0*/  LDG.E.U8 R11, desc[UR12][R6.64+-0x3] ;  /* 0xfffffd0c060b7981 */ /* 0x000ea8000c1e1100 */
[----:B------:R-:W3:Y:S04]  /*02b0*/  LDG.E.U8 R10, desc[UR12][R4.64+-0x1] ;  /* 0xffffff0c040a7981 */ /* 0x000ee8000c1e1100 */
[----:B------:R-:W4:Y:S04]  /*02c0*/  LDG.E.U8 R14, desc[UR12][R6.64+-0x2] ;  /* 0xfffffe0c060e7981 */ /* 0x000f28000c1e1100 */
[----:B------:R-:W5:Y:S04]  /*02d0*/  LDG.E.U8 R15, desc[UR12][R6.64+-0x1] ;  /* 0xffffff0c060f7981 */ /* 0x000f68000c1e1100 */
[----:B------:R-:W5:Y:S04]  /*02e0*/  LDG.E.U8 R13, desc[UR12][R4.64] ;  /* 0x0000000c040d7981 */ /* 0x000f68000c1e1100 */
[----:B------:R-:W5:Y:S04]  /*02f0*/  LDG.E.U8 R9, desc[UR12][R4.64+0x1] ;  /* 0x0000010c04097981 */ /* 0x000f68000c1e1100 */
[----:B------:R-:W5:Y:S04]  /*0300*/  LDG.E.U8 R16, desc[UR12][R6.64] ;  /* 0x0000000c06107981 */ /* 0x000f68000c1e1100 */
[----:B------:R-:W5:Y:S01]  /*0310*/  LDG.E.U8 R8, desc[UR12][R4.64+0x2] ;  /* 0x0000020c04087981 */ /* 0x000f62000c1e1100 */
[----:B------:R-:W-:-:S04]  /*0320*/  UIADD3 UR7, UP1, UPT, UR7, -0x4, URZ ;  /* 0xfffffffc07077890 */ /* 0x000fc8000ff3e0ff */
[----:B------:R-:W-:Y:S02]  /*0330*/  UIADD3.X UR8, UPT, UPT, UR8, -0x1, URZ, UP1, !UPT ;  /* 0xffffffff08087890 */ /* 0x000fe40008ffe4ff */
[----:B------:R-:W-:-:S04]  /*0340*/  UISETP.NE.U32.AND UP1, UPT, UR7, URZ, UPT ;  /* 0x000000ff0700728c */ /* 0x000fc8000bf25070 */
[----:B------:R-:W-:Y:S01]  /*0350*/  UISETP.NE.AND.EX UP1, UPT, UR8, URZ, UPT, UP1 ;  /* 0x000000ff0800728c */ /* 0x000fe2000bf25310 */
[----:B--2---:R-:W-:Y:S02]  /*0360*/  SHF.R.U32.HI R12, RZ, 0x4, R11 ;  /* 0x00000004ff0c7819 */ /* 0x004fe4000001160b */
[----:B------:R-:W-:-:S04]  /*0370*/  LOP3.LUT R11, R11, 0xf, RZ, 0xc0, !PT ;  /* 0x0000000f0b0b7812 */ /* 0x000fc800078ec0ff */
[----:B---3--:R-:W-:Y:S02]  /*0380*/  ISETP.NE.AND P0, PT, R10, R11, PT ;  /* 0x0000000b0a00720c */ /* 0x008fe40003f05270 */
[----:B------:R-:W-:Y:S02]  /*0390*/  PRMT R17, R12, 0x9910, RZ ;  /* 0x000099100c117816 */ /* 0x000fe400000000ff */
[----:B------:R-:W-:Y:S02]  /*03a0*/  ISETP.NE.AND P0, PT, R10, RZ, P0 ;  /* 0x000000ff0a00720c */ /* 0x000fe40000705270 */
[----:B----4-:R-:W-:Y:S02]  /*03b0*/  SHF.R.U32.HI R11, RZ, 0x4, R14 ;  /* 0x00000004ff0b7819 */ /* 0x010fe4000001160e */
[----:B------:R-:W-:Y:S02]  /*03c0*/  LOP3.LUT R14, R14, 0xf, RZ, 0xc0, !PT ;  /* 0x0000000f0e0e7812 */ /* 0x000fe400078ec0ff */
[----:B------:R-:W-:-:S02]  /*03d0*/  ISETP.NE.AND P1, PT, R10, R17, P0 ;  /* 0x000000110a00720c */ /* 0x000fc40000725270 */
[----:B-----5:R-:W-:Y:S02]  /*03e0*/  LOP3.LUT R10, R15, 0xf, RZ, 0xc0, !PT ;  /* 0x0000000f0f0a7812 */ /* 0x020fe400078ec0ff */
[----:B------:R-:W-:Y:S02]  /*03f0*/  ISETP.NE.AND P0, PT, R13, R14, PT ;  /* 0x0000000e0d00720c */ /* 0x000fe40003f05270 */
[----:B------:R-:W-:Y:S02]  /*0400*/  SHF.R.U32.HI R15, RZ, 0x4, R15 ;  /* 0x00000004ff0f7819 */ /* 0x000fe4000001160f */
[----:B------:R-:W-:Y:S02]  /*0410*/  PRMT R12, R11, 0x9910, RZ ;  /* 0x000099100b0c7816 */ /* 0x000fe400000000ff */
[----:B------:R-:W-:Y:S02]  /*0420*/  ISETP.NE.AND P0, PT, R13, RZ, P0 ;  /* 0x000000ff0d00720c */ /* 0x000fe40000705270 */
[----:B------:R-:W-:-:S02]  /*0430*/  PRMT R15, R15, 0x9910, RZ ;  /* 0x000099100f0f7816 */ /* 0x000fc400000000ff */
[----:B------:R-:W-:Y:S02]  /*0440*/  ISETP.NE.AND P2, PT, R9, R10, PT ;  /* 0x0000000a0900720c */ /* 0x000fe40003f45270 */
[----:B------:R-:W-:Y:S01]  /*0450*/  ISETP.NE.AND P0, PT, R13, R12, P0 ;  /* 0x0000000c0d00720c */ /* 0x000fe20000705270 */
[----:B------:R-:W-:Y:S01]  /*0460*/  IMAD.MOV.U32 R12, RZ, RZ, R15 ;  /* 0x000000ffff0c7224 */ /* 0x000fe200078e000f */
[C---:B------:R-:W-:Y:S01]  /*0470*/  ISETP.NE.AND P2, PT, R9.reuse, RZ, P2 ;  /* 0x000000ff0900720c */ /* 0x040fe20001745270 */
[----:B------:R-:W-:Y:S01]  /*0480*/  VIADD R13, R2, 0x1 ;  /* 0x00000001020d7836 */ /* 0x000fe20000000000 */
[----:B------:R-:W-:Y:S01]  /*0490*/  LOP3.LUT R11, R16, 0xf, RZ, 0xc0, !PT ;  /* 0x0000000f100b7812 */ /* 0x000fe200078ec0ff */
[----:B------:R-:W-:Y:S01]  /*04a0*/  @!P1 IMAD.MOV R13, RZ, RZ, R2 ;  /* 0x000000ffff0d9224 */ /* 0x000fe200078e0202 */
[----:B------:R-:W-:Y:S02]  /*04b0*/  ISETP.NE.AND P1, PT, R9, R12, P2 ;  /* 0x0000000c0900720c */ /* 0x000fe40001725270 */
[----:B------:R-:W-:-:S02]  /*04c0*/  SHF.R.U32.HI R10, RZ, 0x4, R16 ;  /* 0x00000004ff0a7819 */ /* 0x000fc40000011610 */
[----:B------:R-:W-:Y:S02]  /*04d0*/  ISETP.NE.AND P2, PT, R8, R11, PT ;  /* 0x0000000b0800720c */ /* 0x000fe40003f45270 */
[----:B------:R-:W-:Y:S02]  /*04e0*/  PRMT R9, R10, 0x9910, RZ ;  /* 0x000099100a097816 */ /* 0x000fe400000000ff */
[C---:B------:R-:W-:Y:S01]  /*04f0*/  ISETP.NE.AND P2, PT, R8.reuse, RZ, P2 ;  /* 0x000000ff0800720c */ /* 0x040fe20001745270 */
[----:B------:R-:W-:Y:S02]  /*0500*/  VIADD R2, R13, 0x1 ;  /* 0x000000010d027836 */ /* 0x000fe40000000000 */
[----:B------:R-:W-:Y:S01]  /*0510*/  @!P0 IMAD.MOV R2, RZ, RZ, R13 ;  /* 0x000000ffff028224 */ /* 0x000fe200078e020d */
[----:B------:R-:W-:-:S03]  /*0520*/  ISETP.NE.AND P0, PT, R8, R9, P2 ;  /* 0x000000090800720c */ /* 0x000fc60001705270 */
[----:B------:R-:W-:Y:S01]  /*0530*/  VIADD R8, R2, 0x1 ;  /* 0x0000000102087836 */ /* 0x000fe20000000000 */
[----:B------:R-:W-:Y:S01]  /*0540*/  IADD3 R6, P2, PT, R6, 0x4, RZ ;  /* 0x0000000406067810 */ /* 0x000fe20007f5e0ff */
[----:B------:R-:W-:Y:S01]  /*0550*/  @!P1 IMAD.MOV R8, RZ, RZ, R2 ;  /* 0x000000ffff089224 */ /* 0x000fe200078e0202 */
[----:B------:R-:W-:-:S03]  /*0560*/  IADD3 R4, P1, PT, R4, 0x4, RZ ;  /* 0x0000000404047810 */ /* 0x000fc60007f3e0ff */
[----:B------:R-:W-:Y:S02]  /*0570*/  VIADD R2, R8, 0x1 ;  /* 0x0000000108027836 */ /* 0x000fe40000000000 */
[----:B------:R-:W-:Y:S02]  /*0580*/  IMAD.X R5, RZ, RZ, R5, P1 ;  /* 0x000000ffff057224 */ /* 0x000fe400008e0605 */
[----:B------:R-:W-:Y:S02]  /*0590*/  IMAD.X R7, RZ, RZ, R7, P2 ;  /* 0x000000ffff077224 */ /* 0x000fe400010e0607 */
[----:B------:R-:W-:Y:S01]  /*05a0*/  @!P0 IMAD.MOV R2, RZ, RZ, R8 ;  /* 0x000000ffff028224 */ /* 0x000fe200078e0208 */
[----:B------:R-:W-:Y:S06]  /*05b0*/  BRA.U UP1, `(.L_x_2) ;  /* 0xfffffffd01387547 */ /* 0x000fec000b83ffff */
.L_x_1:
[----:B------:R-:W-:Y:S05]  /*05c0*/  BRA.U !UP0, `(.L_x_0) ;  /* 0x0000000108847547 */ /* 0x000fea000b800000 */
[----:B------:R-:W0:Y:S01]  /*05d0*/  LDCU.128 UR8, c[0x0][0x380] ;  /* 0x00007000ff0877ac */ /* 0x000e220008000c00 */
[----:B------:R-:W-:Y:S02]  /*05e0*/  IMAD.U32 R4, RZ, RZ, UR4 ;  /* 0x00000004ff047e24 */ /* 0x000fe4000f8e00ff */
[----:B------:R-:W-:Y:S02]  /*05f0*/  IMAD.U32 R5, RZ, RZ, UR5 ;  /* 0x00000005ff057e24 */ /* 0x000fe4000f8e00ff */
[----:B------:R-:W-:Y:S02]  /*0600*/  IMAD R7, R3, UR16, RZ ;  /* 0x0000001003077c24 */ /* 0x000fe4000f8e02ff */
[----:B------:R-:W-:-:S04]  /*0610*/  IMAD.WIDE.U32 R4, R0, UR16, R4 ;  /* 0x0000001000047c25 */ /* 0x000fc8000f8e0004 */
[----:B------:R-:W-:Y:S01]  /*0620*/  IMAD R7, R0, UR17, R7 ;  /* 0x0000001100077c24 */ /* 0x000fe2000f8e0207 */
[----:B0-----:R-:W-:Y:S01]  /*0630*/  IADD3 R10, P0, PT, R4, UR10, RZ ;  /* 0x0000000a040a7c10 */ /* 0x001fe2000ff1e0ff */
[----:B------:R-:W-:-:S03]  /*0640*/  UIADD3 UR4, UP0, UPT, UR4, UR8, URZ ;  /* 0x0000000804047290 */ /* 0x000fc6000ff1e0ff */
[----:B------:R-:W-:Y:S01]  /*0650*/  IADD3.X R7, PT, PT, R7, UR11, R5, P0, !PT ;  /* 0x0000000b07077c10 */ /* 0x000fe200087fe405 */
[----:B------:R-:W-:-:S12]  /*0660*/  UIADD3.X UR5, UPT, UPT, UR5, UR9, URZ, UP0, !UPT ;  /* 0x0000000905057290 */ /* 0x000fd800087fe4ff */
.L_x_3:
[----:B------:R-:W-:Y:S02]  /*0670*/  IMAD.MOV.U32 R6, RZ, RZ, R10 ;  /* 0x000000ffff067224 */ /* 0x000fe400078e000a */
[----:B------:R-:W-:Y:S02]  /*0680*/  IMAD.U32 R4, RZ, RZ, UR4 ;  /* 0x00000004ff047e24 */ /* 0x000fe4000f8e00ff */
[----:B------:R-:W-:Y:S02]  /*0690*/  IMAD.U32 R5, RZ, RZ, UR5 ;  /* 0x00000005ff057e24 */ /* 0x000fe4000f8e00ff */
[----:B------:R0:W2:Y:S04]  /*06a0*/  LDG.E.U8 R6, desc[UR12][R6.64] ;  /* 0x0000000c06067981 */ /* 0x0000a8000c1e1100 */
[----:B------:R-:W3:Y:S01]  /*06b0*/  LDG.E.U8 R4, desc[UR12][R4.64] ;  /* 0x0000000c04047981 */ /* 0x000ee2000c1e1100 */
[----:B------:R-:W-:Y:S01]  /*06c0*/  UIADD3 UR14, UP0, UPT, UR14, -0x1, URZ ;  /* 0xffffffff0e0e7890 */ /* 0x000fe2000ff1e0ff */
[----:B------:R-:W-:Y:S01]  /*06d0*/  IADD3 R10, P1, PT, R10, 0x1, RZ ;  /* 0x000000010a0a7810 */ /* 0x000fe20007f3e0ff */
[----:B------:R-:W-:-:S02]  /*06e0*/  UIADD3 UR4, UP1, UPT, UR4, 0x1, URZ ;  /* 0x0000000104047890 */ /* 0x000fc4000ff3e0ff */
[----:B------:R-:W-:Y:S02]  /*06f0*/  UIADD3.X UR6, UPT, UPT, UR6, -0x1, URZ, UP0, !UPT ;  /* 0xffffffff06067890 */ /* 0x000fe400087fe4ff */
[----:B------:R-:W-:Y:S01]  /*0700*/  UISETP.NE.U32.AND UP0, UPT, UR14, URZ, UPT ;  /* 0x000000ff0e00728c */ /* 0x000fe2000bf05070 */
[----:B0-----:R-:W-:Y:S01]  /*0710*/  IMAD.X R7, RZ, RZ, R7, P1 ;  /* 0x000000ffff077224 */ /* 0x001fe200008e0607 */
[----:B------:R-:W-:Y:S02]  /*0720*/  UIADD3.X UR5, UPT, UPT, URZ, UR5, URZ, UP1, !UPT ;  /* 0x00000005ff057290 */ /* 0x000fe40008ffe4ff */
[----:B------:R-:W-:Y:S01]  /*0730*/  UISETP.NE.AND.EX UP0, UPT, UR6, URZ, UPT, UP0 ;  /* 0x000000ff0600728c */ /* 0x000fe2000bf05300 */
[----:B--2---:R-:W-:Y:S02]  /*0740*/  LOP3.LUT R9, R6, 0xf, RZ, 0xc0, !PT ;  /* 0x0000000f06097812 */ /* 0x004fe400078ec0ff */
[----:B------:R-:W-:Y:S02]  /*0750*/  SHF.R.U32.HI R8, RZ, 0x4, R6 ;  /* 0x00000004ff087819 */ /* 0x000fe40000011606 */
[----:B---3--:R-:W-:-:S02]  /*0760*/  ISETP.NE.AND P0, PT, R4, R9, PT ;  /* 0x000000090400720c */ /* 0x008fc40003f05270 */
[----:B------:R-:W-:Y:S02]  /*0770*/  PRMT R9, R8, 0x9910, RZ ;  /* 0x0000991008097816 */ /* 0x000fe400000000ff */
[----:B------:R-:W-:-:S04]  /*0780*/  ISETP.NE.AND P0, PT, R4, RZ, P0 ;  /* 0x000000ff0400720c */ /* 0x000fc80000705270 */
[----:B------:R-:W-:Y:S01]  /*0790*/  ISETP.NE.AND P0, PT, R4, R9, P0 ;  /* 0x000000090400720c */ /* 0x000fe20000705270 */
[----:B------:R-:W-:-:S12]  /*07a0*/  VIADD R4, R2, 0x1 ;  /* 0x0000000102047836 */ /* 0x000fd80000000000 */
[----:B------:R-:W-:-:S04]  /*07b0*/  @!P0 IMAD.MOV R4, RZ, RZ, R2 ;  /* 0x000000ffff048224 */ /* 0x000fc800078e0202 */
[----:B------:R-:W-:Y:S01]  /*07c0*/  IMAD.MOV.U32 R2, RZ, RZ, R4 ;  /* 0x000000ffff027224 */ /* 0x000fe200078e0004 */
[----:B------:R-:W-:Y:S06]  /*07d0*/  BRA.U UP0, `(.L_x_3) ;  /* 0xfffffffd00a47547 */ /* 0x000fec000b83ffff */
.L_x_0:
[----:B------:R-:W0:Y:S02]  /*07e0*/  LDCU.64 UR4, c[0x0][0x390] ;  /* 0x00007200ff0477ac */ /* 0x000e240008000a00 */
[----:B0-----:R-:W-:-:S04]  /*07f0*/  LEA R4, P0, R0, UR4, 0x2 ;  /* 0x0000000400047c11 */ /* 0x001fc8000f8010ff */
[----:B------:R-:W-:-:S05]  /*0800*/  LEA.HI.X R5, R0, UR5, R3, 0x2, P0 ;  /* 0x0000000500057c11 */ /* 0x000fca00080f1403 */
[----:B------:R-:W-:Y:S01]  /*0810*/  STG.E desc[UR12][R4.64], R2 ;  /* 0x0000000204007986 */ /* 0x000fe2000c10190c */
[----:B------:R-:W-:Y:S05]  /*0820*/  EXIT ;  /* 0x000000000000794d */ /* 0x000fea0003800000 */
.L_x_4:
[----:B------:R-:W-:-:S00]  /*0830*/  BRA `(.L_x_4) ;  /* 0xfffffffc00fc7947 */ /* 0x000fc0000383ffff */
[----:B------:R-:W-:-:S00]  /*0840*/  NOP ;  /* 0x0000000000007918 */ /* 0x000fc00000000000 */
        /* <DEDUP_REMOVED lines=11> */
.L_x_5:


//--------------------- .nv.shared.reserved.0     --------------------------
	.section	.nv.shared.reserved.0,"aw",@nobits
	.weak		__nv_reservedSMEM_offset_0_alias
	.size		__nv_reservedSMEM_offset_0_alias, 0, 64
	.other		__nv_reservedSMEM_offset_0_alias,@"STO_CUDA_RESERVED_SHARED STV_DEFAULT"
__nv_reservedSMEM_offset_0_alias:
	.zero		0
	.zero		64


//--------------------- .nv.constant0._Z17evoDistanceKernelPKhS0_Pimm --------------------------
	.section	.nv.constant0._Z17evoDistanceKernelPKhS0_Pimm,"a",@progbits
	.sectionflags	@""
	.align	4
.nv.constant0._Z17evoDistanceKernelPKhS0_Pimm:
	.zero		936


//--------------------- SYMBOLS --------------------------

	.type		.nv.reservedSmem.offset0,@object
	.size		.nv.reservedSmem.offset0,0x4
